	.headerflags	@"EF_CUDA_TEXMODE_UNIFIED EF_CUDA_64BIT_ADDRESS EF_CUDA_ACCELERATORS EF_CUDA_SM90 EF_CUDA_VIRTUAL_SM(EF_CUDA_SM90)"
	.elftype	@"ET_EXEC"


//--------------------- .nv.info                  --------------------------
	.section	.nv.info,"",@"SHT_CUDA_INFO"
	.align	4


	//----- nvinfo : EIATTR_REGCOUNT
	.align		4
        /*0000*/ 	.byte	0x04, 0x2f
        /*0002*/ 	.short	(.L_1 - .L_0)
	.align		4
.L_0:
        /*0004*/ 	.word	index@(triton_poi_fused__unsafe_index_add_convolution_mul_sub_4)
        /*0008*/ 	.word	0x00000020


	//----- nvinfo : EIATTR_MIN_STACK_SIZE
	.align		4
.L_1:
        /*000c*/ 	.byte	0x04, 0x12
        /*000e*/ 	.short	(.L_3 - .L_2)
	.align		4
.L_2:
        /*0010*/ 	.word	index@(triton_poi_fused__unsafe_index_add_convolution_mul_sub_4)
        /*0014*/ 	.word	0x00000000


	//----- nvinfo : EIATTR_FRAME_SIZE
	.align		4
.L_3:
        /*0018*/ 	.byte	0x04, 0x11
        /*001a*/ 	.short	(.L_5 - .L_4)
	.align		4
.L_4:
        /*001c*/ 	.word	index@(triton_poi_fused__unsafe_index_add_convolution_mul_sub_4)
        /*0020*/ 	.word	0x00000000


	//----- nvinfo : EIATTR_MIN_STACK_SIZE
	.align		4
.L_5:
        /*0024*/ 	.byte	0x04, 0x12
        /*0026*/ 	.short	(.L_7 - .L_6)
	.align		4
.L_6:
        /*0028*/ 	.word	index@(triton_poi_fused__unsafe_index_add_convolution_mul_sub_4)
        /*002c*/ 	.word	0x00000000
.L_7:


//--------------------- .nv.info.triton_poi_fused__unsafe_index_add_convolution_mul_sub_4 --------------------------
	.section	.nv.info.triton_poi_fused__unsafe_index_add_convolution_mul_sub_4,"",@"SHT_CUDA_INFO"
	.sectionflags	@""
	.align	4


	//----- nvinfo : EIATTR_CUDA_API_VERSION
	.align		4
        /*0000*/ 	.byte	0x04, 0x37
        /*0002*/ 	.short	(.L_9 - .L_8)
.L_8:
        /*0004*/ 	.word	0x0000007c


	//----- nvinfo : EIATTR_KPARAM_INFO
	.align		4
.L_9:
        /*0008*/ 	.byte	0x04, 0x17
        /*000a*/ 	.short	(.L_11 - .L_10)
.L_10:
        /*000c*/ 	.word	0x00000000
        /*0010*/ 	.short	0x000a
        /*0012*/ 	.short	0x0050
        /*0014*/ 	.byte	0x00, 0xf0, 0x11, 0x00


	//----- nvinfo : EIATTR_KPARAM_INFO
	.align		4
.L_11:
        /*0018*/ 	.byte	0x04, 0x17
        /*001a*/ 	.short	(.L_13 - .L_12)
.L_12:
        /*001c*/ 	.word	0x00000000
        /*0020*/ 	.short	0x0009
        /*0022*/ 	.short	0x0048
        /*0024*/ 	.byte	0x00, 0xf4, 0x21, 0x00


	//----- nvinfo : EIATTR_KPARAM_INFO
	.align		4
.L_13:
        /*0028*/ 	.byte	0x04, 0x17
        /*002a*/ 	.short	(.L_15 - .L_14)
.L_14:
        /*002c*/ 	.word	0x00000000
        /*0030*/ 	.short	0x0008
        /*0032*/ 	.short	0x0040
        /*0034*/ 	.byte	0x00, 0xf4, 0x21, 0x00


	//----- nvinfo : EIATTR_KPARAM_INFO
	.align		4
.L_15:
        /*0038*/ 	.byte	0x04, 0x17
        /*003a*/ 	.short	(.L_17 - .L_16)
.L_16:
        /*003c*/ 	.word	0x00000000
        /*0040*/ 	.short	0x0007
        /*0042*/ 	.short	0x0038
        /*0044*/ 	.byte	0x00, 0xf4, 0x21, 0x00


	//----- nvinfo : EIATTR_KPARAM_INFO
	.align		4
.L_17:
        /*0048*/ 	.byte	0x04, 0x17
        /*004a*/ 	.short	(.L_19 - .L_18)
.L_18:
        /*004c*/ 	.word	0x00000000
        /*0050*/ 	.short	0x0006
        /*0052*/ 	.short	0x0030
        /*0054*/ 	.byte	0x00, 0xf4, 0x21, 0x00


	//----- nvinfo : EIATTR_KPARAM_INFO
	.align		4
.L_19:
        /*0058*/ 	.byte	0x04, 0x17
        /*005a*/ 	.short	(.L_21 - .L_20)
.L_20:
        /*005c*/ 	.word	0x00000000
        /*0060*/ 	.short	0x0005
        /*0062*/ 	.short	0x0028
        /*0064*/ 	.byte	0x00, 0xf4, 0x21, 0x00


	//----- nvinfo : EIATTR_KPARAM_INFO
	.align		4
.L_21:
        /*0068*/ 	.byte	0x04, 0x17
        /*006a*/ 	.short	(.L_23 - .L_22)
.L_22:
        /*006c*/ 	.word	0x00000000
        /*0070*/ 	.short	0x0004
        /*0072*/ 	.short	0x0020
        /*0074*/ 	.byte	0x00, 0xf4, 0x21, 0x00


	//----- nvinfo : EIATTR_KPARAM_INFO
	.align		4
.L_23:
        /*0078*/ 	.byte	0x04, 0x17
        /*007a*/ 	.short	(.L_25 - .L_24)
.L_24:
        /*007c*/ 	.word	0x00000000
        /*0080*/ 	.short	0x0003
        /*0082*/ 	.short	0x0018
        /*0084*/ 	.byte	0x00, 0xf4, 0x21, 0x00


	//----- nvinfo : EIATTR_KPARAM_INFO
	.align		4
.L_25:
        /*0088*/ 	.byte	0x04, 0x17
        /*008a*/ 	.short	(.L_27 - .L_26)
.L_26:
        /*008c*/ 	.word	0x00000000
        /*0090*/ 	.short	0x0002
        /*0092*/ 	.short	0x0010
        /*0094*/ 	.byte	0x00, 0xf4, 0x21, 0x00


	//----- nvinfo : EIATTR_KPARAM_INFO
	.align		4
.L_27:
        /*0098*/ 	.byte	0x04, 0x17
        /*009a*/ 	.short	(.L_29 - .L_28)
.L_28:
        /*009c*/ 	.word	0x00000000
        /*00a0*/ 	.short	0x0001
        /*00a2*/ 	.short	0x0008
        /*00a4*/ 	.byte	0x00, 0xf4, 0x21, 0x00


	//----- nvinfo : EIATTR_KPARAM_INFO
	.align		4
.L_29:
        /*00a8*/ 	.byte	0x04, 0x17
        /*00aa*/ 	.short	(.L_31 - .L_30)
.L_30:
        /*00ac*/ 	.word	0x00000000
        /*00b0*/ 	.short	0x0000
        /*00b2*/ 	.short	0x0000
        /*00b4*/ 	.byte	0x00, 0xf4, 0x21, 0x00


	//----- nvinfo : EIATTR_SPARSE_MMA_MASK
	.align		4
.L_31:
        /*00b8*/ 	.byte	0x03, 0x50
        /*00ba*/ 	.short	0x0000


	//----- nvinfo : EIATTR_MAXREG_COUNT
	.align		4
        /*00bc*/ 	.byte	0x03, 0x1b
        /*00be*/ 	.short	0x00ff


	//----- nvinfo : EIATTR_EXIT_INSTR_OFFSETS
	.align		4
        /*00c0*/ 	.byte	0x04, 0x1c
        /*00c2*/ 	.short	(.L_33 - .L_32)


	//   ....[0]....
.L_32:
        /*00c4*/ 	.word	0x00000870


	//----- nvinfo : EIATTR_REQNTID
	.align		4
.L_33:
        /*00c8*/ 	.byte	0x04, 0x10
        /*00ca*/ 	.short	(.L_35 - .L_34)
.L_34:
        /*00cc*/ 	.word	0x00000100
        /*00d0*/ 	.word	0x00000001
        /*00d4*/ 	.word	0x00000001


	//----- nvinfo : EIATTR_CBANK_PARAM_SIZE
	.align		4
.L_35:
        /*00d8*/ 	.byte	0x03, 0x19
        /*00da*/ 	.short	0x0054


	//----- nvinfo : EIATTR_PARAM_CBANK
	.align		4
        /*00dc*/ 	.byte	0x04, 0x0a
        /*00de*/ 	.short	(.L_37 - .L_36)
	.align		4
.L_36:
        /*00e0*/ 	.word	index@(.nv.constant0.triton_poi_fused__unsafe_index_add_convolution_mul_sub_4)
        /*00e4*/ 	.short	0x0210
        /*00e6*/ 	.short	0x0054


	//----- nvinfo : EIATTR_SW_WAR
	.align		4
.L_37:
        /*00e8*/ 	.byte	0x04, 0x36
        /*00ea*/ 	.short	(.L_39 - .L_38)
.L_38:
        /*00ec*/ 	.word	0x00000008
.L_39:


//--------------------- .nv.callgraph             --------------------------
	.section	.nv.callgraph,"",@"SHT_CUDA_CALLGRAPH"
	.align	4
	.sectionentsize	8
	.align		4
        /*0000*/ 	.word	0x00000000
	.align		4
        /*0004*/ 	.word	0xffffffff
	.align		4
        /*0008*/ 	.word	0x00000000
	.align		4
        /*000c*/ 	.word	0xfffffffe
	.align		4
        /*0010*/ 	.word	0x00000000
	.align		4
        /*0014*/ 	.word	0xfffffffd
	.align		4
        /*0018*/ 	.word	0x00000000
	.align		4
        /*001c*/ 	.word	0xfffffffc


//--------------------- .text.triton_poi_fused__unsafe_index_add_convolution_mul_sub_4 --------------------------
	.section	.text.triton_poi_fused__unsafe_index_add_convolution_mul_sub_4,"ax",@progbits
	.align	128
        .global         triton_poi_fused__unsafe_index_add_convolution_mul_sub_4
        .type           triton_poi_fused__unsafe_index_add_convolution_mul_sub_4,@function
        .size           triton_poi_fused__unsafe_index_add_convolution_mul_sub_4,(.L_x_1 - triton_poi_fused__unsafe_index_add_convolution_mul_sub_4)
        .other          triton_poi_fused__unsafe_index_add_convolution_mul_sub_4,@"STO_CUDA_ENTRY STV_DEFAULT"
triton_poi_fused__unsafe_index_add_convolution_mul_sub_4:
.text.triton_poi_fused__unsafe_index_add_convolution_mul_sub_4:
[----:B------:R-:W-:Y:S01]  /*0000*/  LDC R1, c[0x0][0x28] ;  /* 0x00000a00ff017b82 */ /* 0x000fe20000000800 */
[----:B------:R-:W1:Y:S07]  /*0010*/  S2R R0, SR_TID.X ;  /* 0x0000000000007919 */ /* 0x000e6e0000002100 */
[----:B------:R-:W2:Y:S01]  /*0020*/  LDC.64 R16, c[0x0][0x218] ;  /* 0x00008600ff107b82 */ /* 0x000ea20000000a00 */
[----:B------:R-:W-:Y:S01]  /*0030*/  ULDC.64 UR4, c[0x0][0x208] ;  /* 0x0000820000047ab9 */ /* 0x000fe20000000a00 */
[----:B------:R-:W-:Y:S01]  /*0040*/  ULDC.64 UR6, c[0x0][0x228] ;  /* 0x00008a0000067ab9 */ /* 0x000fe20000000a00 */
[----:B------:R-:W3:Y:S05]  /*0050*/  S2R R3, SR_CTAID.X ;  /* 0x0000000000037919 */ /* 0x000eea0000002500 */
[----:B------:R-:W4:Y:S08]  /*0060*/  LDC.64 R12, c[0x0][0x220] ;  /* 0x00008800ff0c7b82 */ /* 0x000f300000000a00 */
[----:B------:R-:W5:Y:S01]  /*0070*/  LDC.64 R8, c[0x0][0x230] ;  /* 0x00008c00ff087b82 */ /* 0x000f620000000a00 */
[----:B-1----:R-:W-:-:S05]  /*0080*/  IMAD.SHL.U32 R0, R0, 0x2, RZ ;  /* 0x0000000200007824 */ /* 0x002fca00078e00ff */
[----:B------:R-:W-:-:S05]  /*0090*/  LOP3.LUT R0, R0, 0x1fe, RZ, 0xc0, !PT ;  /* 0x000001fe00007812 */ /* 0x000fca00078ec0ff */
[----:B---3--:R-:W-:-:S05]  /*00a0*/  IMAD R2, R3, 0x200, R0 ;  /* 0x0000020003027824 */ /* 0x008fca00078e0200 */
[----:B------:R-:W-:-:S04]  /*00b0*/  SHF.R.S32.HI R5, RZ, 0x1f, R2 ;  /* 0x0000001fff057819 */ /* 0x000fc80000011402 */
[----:B------:R-:W-:Y:S02]  /*00c0*/  LEA.HI R0, R5, R2, RZ, 0x6 ;  /* 0x0000000205007211 */ /* 0x000fe400078f30ff */
[----:B------:R-:W1:Y:S02]  /*00d0*/  LDC.64 R4, c[0x0][0x240] ;  /* 0x00009000ff047b82 */ /* 0x000e640000000a00 */
[----:B------:R-:W-:-:S04]  /*00e0*/  SHF.R.S32.HI R6, RZ, 0x6, R0 ;  /* 0x00000006ff067819 */ /* 0x000fc80000011400 */
[----:B------:R-:W-:-:S04]  /*00f0*/  LEA.HI R7, R6, R6, RZ, 0x6 ;  /* 0x0000000606077211 */ /* 0x000fc800078f30ff */
[----:B------:R-:W-:-:S05]  /*0100*/  LOP3.LUT R7, R7, 0xffffffc0, RZ, 0xc0, !PT ;  /* 0xffffffc007077812 */ /* 0x000fca00078ec0ff */
[----:B------:R-:W-:Y:S01]  /*0110*/  IMAD.IADD R6, R6, 0x1, -R7 ;  /* 0x0000000106067824 */ /* 0x000fe200078e0a07 */
[----:B------:R-:W-:-:S03]  /*0120*/  LOP3.LUT R7, R0, 0xffffffc0, RZ, 0xc0, !PT ;  /* 0xffffffc000077812 */ /* 0x000fc600078ec0ff */
[----:B--2---:R-:W-:-:S06]  /*0130*/  IMAD.WIDE R16, R6, 0x8, R16 ;  /* 0x0000000806107825 */ /* 0x004fcc00078e0210 */
[----:B------:R-:W2:Y:S01]  /*0140*/  LDG.E.EL.64 R16, desc[UR4][R16.64] ;  /* 0x0000000410107981 */ /* 0x000ea2000c2e1b00 */
[----:B------:R-:W-:Y:S02]  /*0150*/  IMAD.IADD R0, R2, 0x1, -R7 ;  /* 0x0000000102007824 */ /* 0x000fe400078e0a07 */
[----:B-1----:R-:W-:-:S04]  /*0160*/  IMAD.WIDE R4, R6, 0x8, R4 ;  /* 0x0000000806047825 */ /* 0x002fc800078e0204 */
[C---:B----4-:R-:W-:Y:S02]  /*0170*/  IMAD.WIDE R12, R0.reuse, 0x8, R12 ;  /* 0x00000008000c7825 */ /* 0x050fe400078e020c */
[----:B------:R-:W3:Y:S04]  /*0180*/  LDG.E.EL.64 R4, desc[UR4][R4.64] ;  /* 0x0000000404047981 */ /* 0x000ee8000c2e1b00 */
[----:B------:R-:W4:Y:S01]  /*0190*/  LDG.E.EL.128 R12, desc[UR4][R12.64] ;  /* 0x000000040c0c7981 */ /* 0x000f22000c2e1d00 */
[----:B-----5:R-:W-:-:S06]  /*01a0*/  IMAD.WIDE R8, R0, 0x8, R8 ;  /* 0x0000000800087825 */ /* 0x020fcc00078e0208 */
[----:B------:R-:W5:Y:S01]  /*01b0*/  LDG.E.EL.128 R8, desc[UR4][R8.64] ;  /* 0x0000000408087981 */ /* 0x000f62000c2e1d00 */
[----:B------:R-:W-:-:S04]  /*01c0*/  SHF.R.S32.HI R25, RZ, 0x16, R3 ;  /* 0x00000016ff197819 */ /* 0x000fc80000011403 */
[----:B------:R-:W-:-:S04]  /*01d0*/  SGXT R25, R25, 0x1 ;  /* 0x000000011919781a */ /* 0x000fc80000000200 */
[----:B------:R-:W-:Y:S02]  /*01e0*/  LEA.HI R25, R25, R2, RZ, 0xc ;  /* 0x0000000219197211 */ /* 0x000fe400078f60ff */
[----:B--2---:R-:W-:-:S04]  /*01f0*/  SHF.R.U32.HI R7, RZ, 0x19, R17 ;  /* 0x00000019ff077819 */ /* 0x004fc80000011611 */
[----:B------:R-:W-:-:S04]  /*0200*/  LOP3.LUT R7, R7, 0x40, RZ, 0xc0, !PT ;  /* 0x0000004007077812 */ /* 0x000fc800078ec0ff */
[----:B------:R-:W-:-:S05]  /*0210*/  IADD3 R7, P0, R16, R7, RZ ;  /* 0x0000000710077210 */ /* 0x000fca0007f1e0ff */
[----:B------:R-:W-:Y:S01]  /*0220*/  IMAD.X R16, RZ, RZ, R17, P0 ;  /* 0x000000ffff107224 */ /* 0x000fe200000e0611 */
[----:B----4-:R-:W-:Y:S02]  /*0230*/  LEA R22, P0, R12, UR6, 0x2 ;  /* 0x000000060c167c11 */ /* 0x010fe4000f8010ff */
[----:B---3--:R-:W-:Y:S02]  /*0240*/  SHF.R.U32.HI R17, RZ, 0x19, R5 ;  /* 0x00000019ff117819 */ /* 0x008fe40000011605 */
[--C-:B------:R-:W-:Y:S02]  /*0250*/  SHF.R.U32.HI R20, RZ, 0x17, R13.reuse ;  /* 0x00000017ff147819 */ /* 0x100fe4000001160d */
[----:B------:R-:W-:Y:S02]  /*0260*/  LEA R19, P1, R14, UR6, 0x2 ;  /* 0x000000060e137c11 */ /* 0x000fe4000f8210ff */
[----:B------:R-:W-:Y:S02]  /*0270*/  LEA.HI.X R12, R12, UR7, R13, 0x2, P0 ;  /* 0x000000070c0c7c11 */ /* 0x000fe400080f140d */
[----:B------:R-:W-:-:S02]  /*0280*/  SHF.R.U32.HI R18, RZ, 0x17, R15 ;  /* 0x00000017ff127819 */ /* 0x000fc4000001160f */
[----:B------:R-:W-:Y:S02]  /*0290*/  LOP3.LUT R13, R17, 0x40, RZ, 0xc0, !PT ;  /* 0x00000040110d7812 */ /* 0x000fe400078ec0ff */
[----:B------:R-:W-:Y:S02]  /*02a0*/  LOP3.LUT R17, R20, 0x100, RZ, 0xc0, !PT ;  /* 0x0000010014117812 */ /* 0x000fe400078ec0ff */
[----:B------:R-:W-:Y:S02]  /*02b0*/  LEA.HI.X R15, R14, UR7, R15, 0x2, P1 ;  /* 0x000000070e0f7c11 */ /* 0x000fe400088f140f */
[----:B------:R-:W-:Y:S02]  /*02c0*/  LOP3.LUT R14, R18, 0x100, RZ, 0xc0, !PT ;  /* 0x00000100120e7812 */ /* 0x000fe400078ec0ff */
[----:B------:R-:W-:Y:S02]  /*02d0*/  IADD3 R18, P0, R17, R22, RZ ;  /* 0x0000001611127210 */ /* 0x000fe40007f1e0ff */
[----:B------:R-:W-:-:S03]  /*02e0*/  IADD3 R4, P2, R4, R13, RZ ;  /* 0x0000000d04047210 */ /* 0x000fc60007f5e0ff */
[----:B------:R-:W-:Y:S01]  /*02f0*/  IMAD.X R3, RZ, RZ, R12, P0 ;  /* 0x000000ffff037224 */ /* 0x000fe200000e060c */
[C---:B------:R-:W-:Y:S01]  /*0300*/  SHF.L.U64.HI R12, R7.reuse, 0x8, R16 ;  /* 0x00000008070c7819 */ /* 0x040fe20000010210 */
[----:B------:R-:W-:Y:S01]  /*0310*/  IMAD.X R13, RZ, RZ, R5, P2 ;  /* 0x000000ffff0d7224 */ /* 0x000fe200010e0605 */
[----:B------:R-:W-:Y:S01]  /*0320*/  SHF.L.U32 R17, R7, 0x8, RZ ;  /* 0x0000000807117819 */ /* 0x000fe200000006ff */
[C---:B------:R-:W-:Y:S01]  /*0330*/  IMAD.SHL.U32 R16, R4.reuse, 0x100, RZ ;  /* 0x0000010004107824 */ /* 0x040fe200078e00ff */
[----:B------:R-:W-:Y:S02]  /*0340*/  IADD3 R14, P1, R14, R19, RZ ;  /* 0x000000130e0e7210 */ /* 0x000fe40007f3e0ff */
[----:B------:R-:W-:Y:S02]  /*0350*/  IADD3 R22, P0, R17, R18, RZ ;  /* 0x0000001211167210 */ /* 0x000fe40007f1e0ff */
[----:B------:R-:W-:Y:S02]  /*0360*/  SHF.L.U64.HI R13, R4, 0x8, R13 ;  /* 0x00000008040d7819 */ /* 0x000fe4000001020d */
[----:B------:R-:W-:Y:S01]  /*0370*/  IADD3 R18, P2, R16, R18, RZ ;  /* 0x0000001210127210 */ /* 0x000fe20007f5e0ff */
[----:B------:R-:W-:Y:S01]  /*0380*/  IMAD.X R15, RZ, RZ, R15, P1 ;  /* 0x000000ffff0f7224 */ /* 0x000fe200008e060f */
[----:B------:R-:W-:-:S02]  /*0390*/  LOP3.LUT R7, R25, 0xfffff000, RZ, 0xc0, !PT ;  /* 0xfffff00019077812 */ /* 0x000fc400078ec0ff */
[----:B------:R-:W-:Y:S02]  /*03a0*/  IADD3.X R19, R13, R3, RZ, P2, !PT ;  /* 0x000000030d137210 */ /* 0x000fe400017fe4ff */
[----:B------:R-:W-:Y:S01]  /*03b0*/  IADD3 R20, P1, R14, R17, RZ ;  /* 0x000000110e147210 */ /* 0x000fe20007f3e0ff */
[----:B------:R-:W-:Y:S01]  /*03c0*/  IMAD.X R23, R12, 0x1, R3, P0 ;  /* 0x000000010c177824 */ /* 0x000fe200000e0603 */
[----:B------:R-:W-:Y:S01]  /*03d0*/  IADD3 R14, P0, R16, R14, RZ ;  /* 0x0000000e100e7210 */ /* 0x000fe20007f1e0ff */
[----:B------:R-:W-:Y:S01]  /*03e0*/  IMAD.WIDE R18, R7, 0x4, R18 ;  /* 0x0000000407127825 */ /* 0x000fe200078e0212 */
[----:B-----5:R-:W-:-:S03]  /*03f0*/  SHF.R.U32.HI R28, RZ, 0x17, R9 ;  /* 0x00000017ff1c7819 */ /* 0x020fc60000011609 */
[----:B------:R-:W-:Y:S01]  /*0400*/  IMAD.X R21, R15, 0x1, R12, P1 ;  /* 0x000000010f157824 */ /* 0x000fe200008e060c */
[----:B------:R1:W2:Y:S01]  /*0410*/  LDG.E.EL R3, desc[UR4][R18.64] ;  /* 0x0000000412037981 */ /* 0x0002a2000c2e1900 */
[----:B------:R-:W-:Y:S01]  /*0420*/  SHF.R.U32.HI R24, RZ, 0x17, R11 ;  /* 0x00000017ff187819 */ /* 0x000fe2000001160b */
[----:B------:R-:W-:Y:S02]  /*0430*/  IMAD.X R15, R13, 0x1, R15, P0 ;  /* 0x000000010d0f7824 */ /* 0x000fe400000e060f */
[C---:B------:R-:W-:Y:S01]  /*0440*/  IMAD.WIDE R20, R7.reuse, 0x4, R20 ;  /* 0x0000000407147825 */ /* 0x040fe200078e0214 */
[----:B------:R-:W-:Y:S02]  /*0450*/  LOP3.LUT R28, R28, 0x100, RZ, 0xc0, !PT ;  /* 0x000001001c1c7812 */ /* 0x000fe400078ec0ff */
[----:B------:R-:W-:Y:S02]  /*0460*/  LEA R29, P1, R10, UR6, 0x2 ;  /* 0x000000060a1d7c11 */ /* 0x000fe4000f8210ff */
[----:B-1----:R-:W-:Y:S01]  /*0470*/  LEA R19, P0, R8, UR6, 0x2 ;  /* 0x0000000608137c11 */ /* 0x002fe2000f8010ff */
[C---:B------:R-:W-:Y:S01]  /*0480*/  IMAD.WIDE R26, R7.reuse, 0x4, R14 ;  /* 0x00000004071a7825 */ /* 0x040fe200078e020e */
[----:B------:R-:W-:Y:S01]  /*0490*/  LOP3.LUT R24, R24, 0x100, RZ, 0xc0, !PT ;  /* 0x0000010018187812 */ /* 0x000fe200078ec0ff */
[----:B------:R1:W3:Y:S01]  /*04a0*/  LDG.E.EL R4, desc[UR4][R20.64] ;  /* 0x0000000414047981 */ /* 0x0002e2000c2e1900 */
[----:B------:R-:W-:Y:S01]  /*04b0*/  LEA.HI.X R15, R8, UR7, R9, 0x2, P0 ;  /* 0x00000007080f7c11 */ /* 0x000fe200080f1409 */
[----:B------:R-:W-:Y:S01]  /*04c0*/  IMAD.WIDE R22, R7, 0x4, R22 ;  /* 0x0000000407167825 */ /* 0x000fe200078e0216 */
[----:B------:R-:W-:-:S02]  /*04d0*/  LEA.HI.X R9, R10, UR7, R11, 0x2, P1 ;  /* 0x000000070a097c11 */ /* 0x000fc400088f140b */
[----:B------:R-:W-:Y:S01]  /*04e0*/  IADD3 R8, P1, R24, R29, RZ ;  /* 0x0000001d18087210 */ /* 0x000fe20007f3e0ff */
[----:B------:R-:W4:Y:S01]  /*04f0*/  LDC.64 R10, c[0x0][0x238] ;  /* 0x00008e00ff0a7b82 */ /* 0x000f220000000a00 */
[----:B------:R5:W2:Y:S01]  /*0500*/  LDG.E.EL R5, desc[UR4][R22.64] ;  /* 0x0000000416057981 */ /* 0x000aa2000c2e1900 */
[----:B-1----:R-:W-:Y:S02]  /*0510*/  IADD3 R20, P0, R28, R19, RZ ;  /* 0x000000131c147210 */ /* 0x002fe40007f1e0ff */
[----:B------:R-:W-:Y:S01]  /*0520*/  IMAD.X R9, RZ, RZ, R9, P1 ;  /* 0x000000ffff097224 */ /* 0x000fe200008e0609 */
[----:B------:R-:W-:Y:S01]  /*0530*/  IADD3 R14, P1, R8, R17, RZ ;  /* 0x00000011080e7210 */ /* 0x000fe20007f3e0ff */
[----:B------:R-:W2:Y:S02]  /*0540*/  LDG.E.EL R24, desc[UR4][R26.64] ;  /* 0x000000041a187981 */ /* 0x000ea4000c2e1900 */
[----:B------:R-:W1:Y:S01]  /*0550*/  LDC.64 R18, c[0x0][0x248] ;  /* 0x00009200ff127b82 */ /* 0x000e620000000a00 */
[----:B------:R-:W-:Y:S01]  /*0560*/  IMAD.X R15, RZ, RZ, R15, P0 ;  /* 0x000000ffff0f7224 */ /* 0x000fe200000e060f */
[----:B-----5:R-:W-:-:S02]  /*0570*/  IADD3 R22, P0, R20, R17, RZ ;  /* 0x0000001114167210 */ /* 0x020fc40007f1e0ff */
[----:B------:R-:W-:Y:S02]  /*0580*/  IADD3 R20, P2, R16, R20, RZ ;  /* 0x0000001410147210 */ /* 0x000fe40007f5e0ff */
[----:B------:R-:W-:Y:S01]  /*0590*/  IADD3 R16, P3, R16, R8, RZ ;  /* 0x0000000810107210 */ /* 0x000fe20007f7e0ff */
[--C-:B------:R-:W-:Y:S01]  /*05a0*/  IMAD.X R23, R15, 0x1, R12.reuse, P0 ;  /* 0x000000010f177824 */ /* 0x100fe200000e060c */
[----:B------:R-:W-:Y:S01]  /*05b0*/  IADD3.X R21, R13, R15, RZ, P2, !PT ;  /* 0x0000000f0d157210 */ /* 0x000fe200017fe4ff */
[----:B------:R-:W-:Y:S02]  /*05c0*/  IMAD.X R15, R9, 0x1, R12, P1 ;  /* 0x00000001090f7824 */ /* 0x000fe400008e060c */
[----:B------:R-:W-:Y:S02]  /*05d0*/  IMAD.X R17, R13, 0x1, R9, P3 ;  /* 0x000000010d117824 */ /* 0x000fe400018e0609 */
[----:B------:R-:W5:Y:S01]  /*05e0*/  LDC.64 R8, c[0x0][0x258] ;  /* 0x00009600ff087b82 */ /* 0x000f620000000a00 */
[----:B------:R-:W-:-:S07]  /*05f0*/  SHF.R.S32.HI R25, RZ, 0xc, R25 ;  /* 0x0000000cff197819 */ /* 0x000fce0000011419 */
[----:B------:R-:W5:Y:S01]  /*0600*/  LDC.64 R12, c[0x0][0x250] ;  /* 0x00009400ff0c7b82 */ /* 0x000f620000000a00 */
[----:B------:R-:W-:-:S04]  /*0610*/  IMAD.WIDE R22, R7, 0x4, R22 ;  /* 0x0000000407167825 */ /* 0x000fc800078e0216 */
[C---:B------:R-:W-:Y:S02]  /*0620*/  IMAD.WIDE R20, R7.reuse, 0x4, R20 ;  /* 0x0000000407147825 */ /* 0x040fe400078e0214 */
[----:B------:R-:W2:Y:S02]  /*0630*/  LDG.E.EL R22, desc[UR4][R22.64] ;  /* 0x0000000416167981 */ /* 0x000ea4000c2e1900 */
[C---:B------:R-:W-:Y:S02]  /*0640*/  IMAD.WIDE R14, R7.reuse, 0x4, R14 ;  /* 0x00000004070e7825 */ /* 0x040fe400078e020e */
[----:B------:R-:W3:Y:S02]  /*0650*/  LDG.E.EL R20, desc[UR4][R20.64] ;  /* 0x0000000414147981 */ /* 0x000ee4000c2e1900 */
[----:B------:R-:W-:Y:S01]  /*0660*/  IMAD.WIDE R16, R7, 0x4, R16 ;  /* 0x0000000407107825 */ /* 0x000fe200078e0210 */
[----:B------:R-:W-:Y:S01]  /*0670*/  LEA.HI R7, R25, R25, RZ, 0x8 ;  /* 0x0000001919077211 */ /* 0x000fe200078f40ff */
[----:B------:R-:W3:Y:S02]  /*0680*/  LDG.E.EL R15, desc[UR4][R14.64] ;  /* 0x000000040e0f7981 */ /* 0x000ee4000c2e1900 */
[----:B----4-:R-:W-:Y:S01]  /*0690*/  IMAD.WIDE R10, R0, 0x4, R10 ;  /* 0x00000004000a7825 */ /* 0x010fe200078e020a */
[----:B------:R-:W-:Y:S01]  /*06a0*/  LOP3.LUT R0, R7, 0xffffff00, RZ, 0xc0, !PT ;  /* 0xffffff0007007812 */ /* 0x000fe200078ec0ff */
[----:B------:R-:W4:Y:S04]  /*06b0*/  LDG.E.EL R17, desc[UR4][R16.64] ;  /* 0x0000000410117981 */ /* 0x000f28000c2e1900 */
[----:B------:R-:W-:Y:S01]  /*06c0*/  IMAD.IADD R25, R25, 0x1, -R0 ;  /* 0x0000000119197824 */ /* 0x000fe200078e0a00 */
[----:B------:R-:W4:Y:S01]  /*06d0*/  LDG.E.EL.64 R10, desc[UR4][R10.64] ;  /* 0x000000040a0a7981 */ /* 0x000f22000c2e1b00 */
[----:B-1----:R-:W-:-:S02]  /*06e0*/  IMAD.WIDE R18, R6, 0x4, R18 ;  /* 0x0000000406127825 */ /* 0x002fc400078e0212 */
[----:B------:R-:W1:Y:S02]  /*06f0*/  LDC.64 R6, c[0x0][0x210] ;  /* 0x00008400ff067b82 */ /* 0x000e640000000a00 */
[----:B-----5:R-:W-:Y:S02]  /*0700*/  IMAD.WIDE R8, R25, 0x4, R8 ;  /* 0x0000000419087825 */ /* 0x020fe400078e0208 */
[----:B------:R-:W5:Y:S02]  /*0710*/  LDG.E.EL R18, desc[UR4][R18.64] ;  /* 0x0000000412127981 */ /* 0x000f64000c2e1900 */
[C---:B0-----:R-:W-:Y:S02]  /*0720*/  IMAD.WIDE R12, R2.reuse, 0x4, R12 ;  /* 0x00000004020c7825 */ /* 0x041fe400078e020c */
[----:B------:R-:W5:Y:S04]  /*0730*/  LDG.E.EL R8, desc[UR4][R8.64] ;  /* 0x0000000408087981 */ /* 0x000f68000c2e1900 */
[----:B------:R-:W5:Y:S01]  /*0740*/  LDG.E.64 R12, desc[UR4][R12.64] ;  /* 0x000000040c0c7981 */ /* 0x000f62000c1e1b00 */
[----:B-1----:R-:W-:-:S04]  /*0750*/  IMAD.WIDE R6, R2, 0x4, R6 ;  /* 0x0000000402067825 */ /* 0x002fc800078e0206 */
[----:B--2---:R-:W-:Y:S01]  /*0760*/  FADD R22, -R5, R22 ;  /* 0x0000001605167221 */ /* 0x004fe20000000100 */
[----:B---3--:R-:W-:Y:S01]  /*0770*/  FADD R20, -R3, R20 ;  /* 0x0000001403147221 */ /* 0x008fe20000000100 */
[----:B------:R-:W-:Y:S01]  /*0780*/  FADD R15, -R4, R15 ;  /* 0x0000000f040f7221 */ /* 0x000fe20000000100 */
[----:B----4-:R-:W-:Y:S01]  /*0790*/  FADD R17, -R24, R17 ;  /* 0x0000001118117221 */ /* 0x010fe20000000100 */
[C---:B------:R-:W-:Y:S01]  /*07a0*/  FFMA R5, R10.reuse, R22, R5 ;  /* 0x000000160a057223 */ /* 0x040fe20000000005 */
[----:B------:R-:W-:Y:S01]  /*07b0*/  FFMA R20, R10, R20, R3 ;  /* 0x000000140a147223 */ /* 0x000fe20000000003 */
[C---:B------:R-:W-:Y:S01]  /*07c0*/  FFMA R15, R11.reuse, R15, R4 ;  /* 0x0000000f0b0f7223 */ /* 0x040fe20000000004 */
[----:B------:R-:W-:Y:S02]  /*07d0*/  FFMA R24, R11, R17, R24 ;  /* 0x000000110b187223 */ /* 0x000fe40000000018 */
[----:B------:R-:W-:Y:S02]  /*07e0*/  FADD R20, -R5, R20 ;  /* 0x0000001405147221 */ /* 0x000fe40000000100 */
[----:B------:R-:W-:-:S02]  /*07f0*/  FADD R24, -R15, R24 ;  /* 0x000000180f187221 */ /* 0x000fc40000000100 */
[C---:B-----5:R-:W-:Y:S02]  /*0800*/  FFMA R20, R18.reuse, R20, R5 ;  /* 0x0000001412147223 */ /* 0x060fe40000000005 */
[----:B------:R-:W-:Y:S01]  /*0810*/  FFMA R24, R18, R24, R15 ;  /* 0x0000001812187223 */ /* 0x000fe2000000000f */
[--C-:B------:R-:W-:Y:S01]  /*0820*/  FADD R3, R12, R8.reuse ;  /* 0x000000080c037221 */ /* 0x100fe20000000000 */
[----:B------:R-:W-:-:S03]  /*0830*/  FADD R13, R13, R8 ;  /* 0x000000080d0d7221 */ /* 0x000fc60000000000 */
[----:B------:R-:W-:Y:S01]  /*0840*/  FADD R12, R20, R3 ;  /* 0x00000003140c7221 */ /* 0x000fe20000000000 */
[----:B------:R-:W-:-:S05]  /*0850*/  FADD R13, R24, R13 ;  /* 0x0000000d180d7221 */ /* 0x000fca0000000000 */
[----:B------:R-:W-:Y:S01]  /*0860*/  STG.E.64 desc[UR4][R6.64], R12 ;  /* 0x0000000c06007986 */ /* 0x000fe2000c101b04 */
[----:B------:R-:W-:Y:S05]  /*0870*/  EXIT ;  /* 0x000000000000794d */ /* 0x000fea0003800000 */
.L_x_0:
[----:B------:R-:W-:-:S00]  /*0880*/  BRA `(.L_x_0) ;  /* 0xfffffffc00fc7947 */ /* 0x000fc0000383ffff */
[----:B------:R-:W-:-:S00]  /*0890*/  NOP ;  /* 0x0000000000007918 */ /* 0x000fc00000000000 */
        /* <DEDUP_REMOVED lines=14> */
.L_x_1:


//--------------------- .nv.constant0.triton_poi_fused__unsafe_index_add_convolution_mul_sub_4 --------------------------
	.section	.nv.constant0.triton_poi_fused__unsafe_index_add_convolution_mul_sub_4,"a",@progbits
	.sectionflags	@""
	.align	4
.nv.constant0.triton_poi_fused__unsafe_index_add_convolution_mul_sub_4:
	.zero		612
